//
// Generated by NVIDIA NVVM Compiler
//
// Compiler Build ID: CL-36424714
// Cuda compilation tools, release 13.0, V13.0.88
// Based on NVVM 20.0.0
//

.version 9.0
.target sm_100
.address_size 64

	// .globl	_Z9vectorAddPiS_S_

.visible .entry _Z9vectorAddPiS_S_(
	.param .u64 .ptr .align 1 _Z9vectorAddPiS_S__param_0,
	.param .u64 .ptr .align 1 _Z9vectorAddPiS_S__param_1,
	.param .u64 .ptr .align 1 _Z9vectorAddPiS_S__param_2
)
{
	.reg .pred 	%p<2>;
	.reg .b32 	%r<5>;
	.reg .b64 	%rd<11>;

	ld.param.u64 	%rd1, [_Z9vectorAddPiS_S__param_0];
	ld.param.u64 	%rd2, [_Z9vectorAddPiS_S__param_1];
	ld.param.u64 	%rd3, [_Z9vectorAddPiS_S__param_2];
	mov.u32 	%r1, %tid.x;
	setp.gt.u32 	%p1, %r1, 9;
	@%p1 bra 	$L__BB0_2;
	cvta.to.global.u64 	%rd4, %rd1;
	cvta.to.global.u64 	%rd5, %rd2;
	cvta.to.global.u64 	%rd6, %rd3;
	mul.wide.u32 	%rd7, %r1, 4;
	add.s64 	%rd8, %rd4, %rd7;
	ld.global.u32 	%r2, [%rd8];
	add.s64 	%rd9, %rd5, %rd7;
	ld.global.u32 	%r3, [%rd9];
	add.s32 	%r4, %r3, %r2;
	add.s64 	%rd10, %rd6, %rd7;
	st.global.u32 	[%rd10], %r4;
$L__BB0_2:
	ret;

}


// ===== COMPILED SASS (sm_100) =====

	.target	sm_100

	.elftype	@"ET_EXEC"


//--------------------- .note.nv.tkinfo           --------------------------
	.section	.note.nv.tkinfo,"",@"SHT_NOTE"
	.sectionflags	@"SHF_NOTE_NV_TKINFO"
	.tkinfo
        /*0018*/ 	.word	0x00000002
        /*0030*/ 	.string	""
        /*0030*/ 	.string	"ptxas"
        /*0030*/ 	.string	"Cuda compilation tools, release 13.0, V13.0.88"
        /*0030*/ 	.string	"Build cuda_13.0.r13.0/compiler.36424714_0"
        /*0030*/ 	.string	"-arch sm_100 -m 64 "



//--------------------- .note.nv.cuinfo           --------------------------
	.section	.note.nv.cuinfo,"",@"SHT_NOTE"
	.sectionflags	@"SHF_NOTE_NV_CUINFO"
        /*0018*/ 	.short	0x0002
        /*001a*/ 	.short	0x0064
        /*001c*/ 	.short	0x0082
	.zero		2


//--------------------- .nv.info                  --------------------------
	.section	.nv.info,"",@"SHT_CUDA_INFO"
	.align	4


	//----- nvinfo : EIATTR_REGCOUNT
	.align		4
        /*0000*/ 	.byte	0x04, 0x2f
        /*0002*/ 	.short	(.L_1 - .L_0)
	.align		4
.L_0:
        /*0004*/ 	.word	index@(_Z9vectorAddPiS_S_)
        /*0008*/ 	.word	0x0000000c


	//----- nvinfo : EIATTR_FRAME_SIZE
	.align		4
.L_1:
        /*000c*/ 	.byte	0x04, 0x11
        /*000e*/ 	.short	(.L_3 - .L_2)
	.align		4
.L_2:
        /*0010*/ 	.word	index@(_Z9vectorAddPiS_S_)
        /*0014*/ 	.word	0x00000000


	//----- nvinfo : EIATTR_MIN_STACK_SIZE
	.align		4
.L_3:
        /*0018*/ 	.byte	0x04, 0x12
        /*001a*/ 	.short	(.L_5 - .L_4)
	.align		4
.L_4:
        /*001c*/ 	.word	index@(_Z9vectorAddPiS_S_)
        /*0020*/ 	.word	0x00000000
.L_5:


//--------------------- .nv.compat                --------------------------
	.section	.nv.compat,"",@"SHT_CUDA_COMPAT_INFO"
	.align	4
        /*0000*/ 	.byte	0x02, 0x09, 0x00, 0x00, 0x02, 0x02, 0x01, 0x00, 0x02, 0x05, 0x05, 0x00, 0x03, 0x07, 0x01, 0x01
        /*0010*/ 	.byte	0x02, 0x03, 0x00, 0x00, 0x02, 0x06, 0x01, 0x00, 0x04, 0x0b, 0x08, 0x00, 0x09, 0x00, 0x00, 0x00
        /*0020*/ 	.byte	0x00, 0x00, 0x00, 0x00


//--------------------- .nv.info._Z9vectorAddPiS_S_ --------------------------
	.section	.nv.info._Z9vectorAddPiS_S_,"",@"SHT_CUDA_INFO"
	.sectionflags	@""
	.align	4


	//----- nvinfo : EIATTR_CUDA_API_VERSION
	.align		4
        /*0000*/ 	.byte	0x04, 0x37
        /*0002*/ 	.short	(.L_7 - .L_6)
.L_6:
        /*0004*/ 	.word	0x00000082


	//----- nvinfo : EIATTR_KPARAM_INFO
	.align		4
.L_7:
        /*0008*/ 	.byte	0x04, 0x17
        /*000a*/ 	.short	(.L_9 - .L_8)
.L_8:
        /*000c*/ 	.word	0x00000000
        /*0010*/ 	.short	0x0002
        /*0012*/ 	.short	0x0010
        /*0014*/ 	.byte	0x00, 0xf5, 0x21, 0x00


	//----- nvinfo : EIATTR_KPARAM_INFO
	.align		4
.L_9:
        /*0018*/ 	.byte	0x04, 0x17
        /*001a*/ 	.short	(.L_11 - .L_10)
.L_10:
        /*001c*/ 	.word	0x00000000
        /*0020*/ 	.short	0x0001
        /*0022*/ 	.short	0x0008
        /*0024*/ 	.byte	0x00, 0xf5, 0x21, 0x00


	//----- nvinfo : EIATTR_KPARAM_INFO
	.align		4
.L_11:
        /*0028*/ 	.byte	0x04, 0x17
        /*002a*/ 	.short	(.L_13 - .L_12)
.L_12:
        /*002c*/ 	.word	0x00000000
        /*0030*/ 	.short	0x0000
        /*0032*/ 	.short	0x0000
        /*0034*/ 	.byte	0x00, 0xf5, 0x21, 0x00


	//----- nvinfo : EIATTR_SPARSE_MMA_MASK
	.align		4
.L_13:
        /*0038*/ 	.byte	0x03, 0x50
        /*003a*/ 	.short	0x0000


	//----- nvinfo : EIATTR_MAXREG_COUNT
	.align		4
        /*003c*/ 	.byte	0x03, 0x1b
        /*003e*/ 	.short	0x00ff


	//----- nvinfo : EIATTR_MERCURY_ISA_VERSION
	.align		4
        /*0040*/ 	.byte	0x03, 0x5f
        /*0042*/ 	.short	0x0101


	//----- nvinfo : EIATTR_VRC_CTA_INIT_COUNT
	.align		4
        /*0044*/ 	.byte	0x02, 0x4a
	.zero		1
	.zero		1


	//----- nvinfo : EIATTR_EXIT_INSTR_OFFSETS
	.align		4
        /*0048*/ 	.byte	0x04, 0x1c
        /*004a*/ 	.short	(.L_15 - .L_14)


	//   ....[0]....
.L_14:
        /*004c*/ 	.word	0x00000030


	//   ....[1]....
        /*0050*/ 	.word	0x000000f0


	//----- nvinfo : EIATTR_CBANK_PARAM_SIZE
	.align		4
.L_15:
        /*0054*/ 	.byte	0x03, 0x19
        /*0056*/ 	.short	0x0018


	//----- nvinfo : EIATTR_PARAM_CBANK
	.align		4
        /*0058*/ 	.byte	0x04, 0x0a
        /*005a*/ 	.short	(.L_17 - .L_16)
	.align		4
.L_16:
        /*005c*/ 	.word	index@(.nv.constant0._Z9vectorAddPiS_S_)
        /*0060*/ 	.short	0x0380
        /*0062*/ 	.short	0x0018


	//----- nvinfo : EIATTR_SW_WAR
	.align		4
.L_17:
        /*0064*/ 	.byte	0x04, 0x36
        /*0066*/ 	.short	(.L_19 - .L_18)
.L_18:
        /*0068*/ 	.word	0x00000008
.L_19:


//--------------------- .nv.callgraph             --------------------------
	.section	.nv.callgraph,"",@"SHT_CUDA_CALLGRAPH"
	.align	4
	.sectionentsize	8
	.align		4
        /*0000*/ 	.word	0x00000000
	.align		4
        /*0004*/ 	.word	0xffffffff
	.align		4
        /*0008*/ 	.word	0x00000000
	.align		4
        /*000c*/ 	.word	0xfffffffe
	.align		4
        /*0010*/ 	.word	0x00000000
	.align		4
        /*0014*/ 	.word	0xfffffffd
	.align		4
        /*0018*/ 	.word	0x00000000
	.align		4
        /*001c*/ 	.word	0xfffffffc


//--------------------- .text._Z9vectorAddPiS_S_  --------------------------
	.section	.text._Z9vectorAddPiS_S_,"ax",@progbits
	.align	128
        .global         _Z9vectorAddPiS_S_
        .type           _Z9vectorAddPiS_S_,@function
        .size           _Z9vectorAddPiS_S_,(.L_x_1 - _Z9vectorAddPiS_S_)
        .other          _Z9vectorAddPiS_S_,@"STO_CUDA_ENTRY STV_DEFAULT"
_Z9vectorAddPiS_S_:
.text._Z9vectorAddPiS_S_:
[----:B------:R-:W-:Y:S01]  /*0000*/  LDC R1, c[0x0][0x37c] ;  /* 0x0000df00ff017b82 */ /* 0x000fe20000000800 */
[----:B------:R-:W0:Y:S02]  /*0010*/  S2R R9, SR_TID.X ;  /* 0x0000000000097919 */ /* 0x000e240000002100 */
[----:B0-----:R-:W-:-:S13]  /*0020*/  ISETP.GT.U32.AND P0, PT, R9, 0x9, PT ;  /* 0x000000090900780c */ /* 0x001fda0003f04070 */
[----:B------:R-:W-:Y:S05]  /*0030*/  @P0 EXIT ;  /* 0x000000000000094d */ /* 0x000fea0003800000 */
[----:B------:R-:W0:Y:S01]  /*0040*/  LDC.64 R2, c[0x0][0x380] ;  /* 0x0000e000ff027b82 */ /* 0x000e220000000a00 */
[----:B------:R-:W1:Y:S07]  /*0050*/  LDCU.64 UR4, c[0x0][0x358] ;  /* 0x00006b00ff0477ac */ /* 0x000e6e0008000a00 */
[----:B------:R-:W2:Y:S08]  /*0060*/  LDC.64 R4, c[0x0][0x388] ;  /* 0x0000e200ff047b82 */ /* 0x000eb00000000a00 */
[----:B------:R-:W3:Y:S01]  /*0070*/  LDC.64 R6, c[0x0][0x390] ;  /* 0x0000e400ff067b82 */ /* 0x000ee20000000a00 */
[----:B0-----:R-:W-:-:S06]  /*0080*/  IMAD.WIDE.U32 R2, R9, 0x4, R2 ;  /* 0x0000000409027825 */ /* 0x001fcc00078e0002 */
[----:B-1----:R-:W4:Y:S01]  /*0090*/  LDG.E R2, desc[UR4][R2.64] ;  /* 0x0000000402027981 */ /* 0x002f22000c1e1900 */
[----:B--2---:R-:W-:-:S06]  /*00a0*/  IMAD.WIDE.U32 R4, R9, 0x4, R4 ;  /* 0x0000000409047825 */ /* 0x004fcc00078e0004 */
[----:B------:R-:W4:Y:S01]  /*00b0*/  LDG.E R5, desc[UR4][R4.64] ;  /* 0x0000000404057981 */ /* 0x000f22000c1e1900 */
[----:B---3--:R-:W-:Y:S01]  /*00c0*/  IMAD.WIDE.U32 R6, R9, 0x4, R6 ;  /* 0x0000000409067825 */ /* 0x008fe200078e0006 */
[----:B----4-:R-:W-:-:S05]  /*00d0*/  IADD3 R9, PT, PT, R2, R5, RZ ;  /* 0x0000000502097210 */ /* 0x010fca0007ffe0ff */
[----:B------:R-:W-:Y:S01]  /*00e0*/  STG.E desc[UR4][R6.64], R9 ;  /* 0x0000000906007986 */ /* 0x000fe2000c101904 */
[----:B------:R-:W-:Y:S05]  /*00f0*/  EXIT ;  /* 0x000000000000794d */ /* 0x000fea0003800000 */
.L_x_0:
[----:B------:R-:W-:-:S00]  /*0100*/  BRA `(.L_x_0) ;  /* 0xfffffffc00fc7947 */ /* 0x000fc0000383ffff */
[----:B------:R-:W-:-:S00]  /*0110*/  NOP ;  /* 0x0000000000007918 */ /* 0x000fc00000000000 */
        /* <DEDUP_REMOVED lines=14> */
.L_x_1:


//--------------------- .nv.shared.reserved.0     --------------------------
	.section	.nv.shared.reserved.0,"aw",@nobits
	.weak		__nv_reservedSMEM_offset_0_alias
	.size		__nv_reservedSMEM_offset_0_alias, 0, 64
	.other		__nv_reservedSMEM_offset_0_alias,@"STO_CUDA_RESERVED_SHARED STV_DEFAULT"
__nv_reservedSMEM_offset_0_alias:
	.zero		0
	.zero		64


//--------------------- .nv.constant0._Z9vectorAddPiS_S_ --------------------------
	.section	.nv.constant0._Z9vectorAddPiS_S_,"a",@progbits
	.sectionflags	@""
	.align	4
.nv.constant0._Z9vectorAddPiS_S_:
	.zero		920


//--------------------- SYMBOLS --------------------------

	.type		.nv.reservedSmem.offset0,@object
	.size		.nv.reservedSmem.offset0,0x4
